	.headerflags	@"EF_CUDA_TEXMODE_UNIFIED EF_CUDA_64BIT_ADDRESS EF_CUDA_ACCELERATORS EF_CUDA_SM90 EF_CUDA_VIRTUAL_SM(EF_CUDA_SM90)"
	.elftype	@"ET_EXEC"


//--------------------- .nv.info                  --------------------------
	.section	.nv.info,"",@"SHT_CUDA_INFO"
	.align	4


	//----- nvinfo : EIATTR_REGCOUNT
	.align		4
        /*0000*/ 	.byte	0x04, 0x2f
        /*0002*/ 	.short	(.L_1 - .L_0)
	.align		4
.L_0:
        /*0004*/ 	.word	index@(triton_poi_fused_cat_5)
        /*0008*/ 	.word	0x00000020


	//----- nvinfo : EIATTR_MIN_STACK_SIZE
	.align		4
.L_1:
        /*000c*/ 	.byte	0x04, 0x12
        /*000e*/ 	.short	(.L_3 - .L_2)
	.align		4
.L_2:
        /*0010*/ 	.word	index@(triton_poi_fused_cat_5)
        /*0014*/ 	.word	0x00000000


	//----- nvinfo : EIATTR_FRAME_SIZE
	.align		4
.L_3:
        /*0018*/ 	.byte	0x04, 0x11
        /*001a*/ 	.short	(.L_5 - .L_4)
	.align		4
.L_4:
        /*001c*/ 	.word	index@(triton_poi_fused_cat_5)
        /*0020*/ 	.word	0x00000000


	//----- nvinfo : EIATTR_MIN_STACK_SIZE
	.align		4
.L_5:
        /*0024*/ 	.byte	0x04, 0x12
        /*0026*/ 	.short	(.L_7 - .L_6)
	.align		4
.L_6:
        /*0028*/ 	.word	index@(triton_poi_fused_cat_5)
        /*002c*/ 	.word	0x00000000
.L_7:


//--------------------- .nv.info.triton_poi_fused_cat_5 --------------------------
	.section	.nv.info.triton_poi_fused_cat_5,"",@"SHT_CUDA_INFO"
	.sectionflags	@""
	.align	4


	//----- nvinfo : EIATTR_CUDA_API_VERSION
	.align		4
        /*0000*/ 	.byte	0x04, 0x37
        /*0002*/ 	.short	(.L_9 - .L_8)
.L_8:
        /*0004*/ 	.word	0x0000007c


	//----- nvinfo : EIATTR_KPARAM_INFO
	.align		4
.L_9:
        /*0008*/ 	.byte	0x04, 0x17
        /*000a*/ 	.short	(.L_11 - .L_10)
.L_10:
        /*000c*/ 	.word	0x00000000
        /*0010*/ 	.short	0x0004
        /*0012*/ 	.short	0x0020
        /*0014*/ 	.byte	0x00, 0xf0, 0x11, 0x00


	//----- nvinfo : EIATTR_KPARAM_INFO
	.align		4
.L_11:
        /*0018*/ 	.byte	0x04, 0x17
        /*001a*/ 	.short	(.L_13 - .L_12)
.L_12:
        /*001c*/ 	.word	0x00000000
        /*0020*/ 	.short	0x0003
        /*0022*/ 	.short	0x0018
        /*0024*/ 	.byte	0x00, 0xf4, 0x21, 0x00


	//----- nvinfo : EIATTR_KPARAM_INFO
	.align		4
.L_13:
        /*0028*/ 	.byte	0x04, 0x17
        /*002a*/ 	.short	(.L_15 - .L_14)
.L_14:
        /*002c*/ 	.word	0x00000000
        /*0030*/ 	.short	0x0002
        /*0032*/ 	.short	0x0010
        /*0034*/ 	.byte	0x00, 0xf4, 0x21, 0x00


	//----- nvinfo : EIATTR_KPARAM_INFO
	.align		4
.L_15:
        /*0038*/ 	.byte	0x04, 0x17
        /*003a*/ 	.short	(.L_17 - .L_16)
.L_16:
        /*003c*/ 	.word	0x00000000
        /*0040*/ 	.short	0x0001
        /*0042*/ 	.short	0x0008
        /*0044*/ 	.byte	0x00, 0xf4, 0x21, 0x00


	//----- nvinfo : EIATTR_KPARAM_INFO
	.align		4
.L_17:
        /*0048*/ 	.byte	0x04, 0x17
        /*004a*/ 	.short	(.L_19 - .L_18)
.L_18:
        /*004c*/ 	.word	0x00000000
        /*0050*/ 	.short	0x0000
        /*0052*/ 	.short	0x0000
        /*0054*/ 	.byte	0x00, 0xf4, 0x21, 0x00


	//----- nvinfo : EIATTR_SPARSE_MMA_MASK
	.align		4
.L_19:
        /*0058*/ 	.byte	0x03, 0x50
        /*005a*/ 	.short	0x0000


	//----- nvinfo : EIATTR_MAXREG_COUNT
	.align		4
        /*005c*/ 	.byte	0x03, 0x1b
        /*005e*/ 	.short	0x00ff


	//----- nvinfo : EIATTR_EXIT_INSTR_OFFSETS
	.align		4
        /*0060*/ 	.byte	0x04, 0x1c
        /*0062*/ 	.short	(.L_21 - .L_20)


	//   ....[0]....
.L_20:
        /*0064*/ 	.word	0x000009a0


	//----- nvinfo : EIATTR_REQNTID
	.align		4
.L_21:
        /*0068*/ 	.byte	0x04, 0x10
        /*006a*/ 	.short	(.L_23 - .L_22)
.L_22:
        /*006c*/ 	.word	0x00000080
        /*0070*/ 	.word	0x00000001
        /*0074*/ 	.word	0x00000001


	//----- nvinfo : EIATTR_CBANK_PARAM_SIZE
	.align		4
.L_23:
        /*0078*/ 	.byte	0x03, 0x19
        /*007a*/ 	.short	0x0024


	//----- nvinfo : EIATTR_PARAM_CBANK
	.align		4
        /*007c*/ 	.byte	0x04, 0x0a
        /*007e*/ 	.short	(.L_25 - .L_24)
	.align		4
.L_24:
        /*0080*/ 	.word	index@(.nv.constant0.triton_poi_fused_cat_5)
        /*0084*/ 	.short	0x0210
        /*0086*/ 	.short	0x0024


	//----- nvinfo : EIATTR_SW_WAR
	.align		4
.L_25:
        /*0088*/ 	.byte	0x04, 0x36
        /*008a*/ 	.short	(.L_27 - .L_26)
.L_26:
        /*008c*/ 	.word	0x00000008
.L_27:


//--------------------- .nv.callgraph             --------------------------
	.section	.nv.callgraph,"",@"SHT_CUDA_CALLGRAPH"
	.align	4
	.sectionentsize	8
	.align		4
        /*0000*/ 	.word	0x00000000
	.align		4
        /*0004*/ 	.word	0xffffffff
	.align		4
        /*0008*/ 	.word	0x00000000
	.align		4
        /*000c*/ 	.word	0xfffffffe
	.align		4
        /*0010*/ 	.word	0x00000000
	.align		4
        /*0014*/ 	.word	0xfffffffd
	.align		4
        /*0018*/ 	.word	0x00000000
	.align		4
        /*001c*/ 	.word	0xfffffffc


//--------------------- .text.triton_poi_fused_cat_5 --------------------------
	.section	.text.triton_poi_fused_cat_5,"ax",@progbits
	.align	128
        .global         triton_poi_fused_cat_5
        .type           triton_poi_fused_cat_5,@function
        .size           triton_poi_fused_cat_5,(.L_x_1 - triton_poi_fused_cat_5)
        .other          triton_poi_fused_cat_5,@"STO_CUDA_ENTRY STV_DEFAULT"
triton_poi_fused_cat_5:
.text.triton_poi_fused_cat_5:
[----:B------:R-:W-:Y:S01]  /*0000*/  LDC R1, c[0x0][0x28] ;  /* 0x00000a00ff017b82 */ /* 0x000fe20000000800 */
[----:B------:R-:W1:Y:S07]  /*0010*/  S2R R0, SR_TID.X ;  /* 0x0000000000007919 */ /* 0x000e6e0000002100 */
[----:B------:R-:W2:Y:S01]  /*0020*/  LDC.64 R4, c[0x0][0x210] ;  /* 0x00008400ff047b82 */ /* 0x000ea20000000a00 */
[----:B------:R-:W-:Y:S02]  /*0030*/  CS2R R8, SRZ ;  /* 0x0000000000087805 */ /* 0x000fe4000001ff00 */
[----:B------:R-:W-:Y:S01]  /*0040*/  CS2R R10, SRZ ;  /* 0x00000000000a7805 */ /* 0x000fe2000001ff00 */
[----:B------:R-:W3:Y:S01]  /*0050*/  S2R R21, SR_CTAID.X ;  /* 0x0000000000157919 */ /* 0x000ee20000002500 */
[----:B------:R-:W-:-:S03]  /*0060*/  ULDC.64 UR4, c[0x0][0x208] ;  /* 0x0000820000047ab9 */ /* 0x000fc60000000a00 */
[----:B------:R-:W4:Y:S01]  /*0070*/  LDC.64 R16, c[0x0][0x218] ;  /* 0x00008600ff107b82 */ /* 0x000f220000000a00 */
[----:B------:R-:W-:Y:S01]  /*0080*/  CS2R R26, SRZ ;  /* 0x00000000001a7805 */ /* 0x000fe2000001ff00 */
[----:B------:R-:W-:Y:S01]  /*0090*/  IMAD.MOV.U32 R20, RZ, RZ, RZ ;  /* 0x000000ffff147224 */ /* 0x000fe200078e00ff */
[----:B------:R-:W-:Y:S01]  /*00a0*/  ULDC.64 UR6, c[0x0][0x220] ;  /* 0x0000880000067ab9 */ /* 0x000fe20000000a00 */
[----:B-1----:R-:W-:Y:S01]  /*00b0*/  IMAD.SHL.U32 R0, R0, 0x4, RZ ;  /* 0x0000000400007824 */ /* 0x002fe200078e00ff */
[----:B---3--:R-:W-:-:S04]  /*00c0*/  SHF.R.S32.HI R28, RZ, 0x15, R21 ;  /* 0x00000015ff1c7819 */ /* 0x008fc80000011415 */
[----:B------:R-:W-:Y:S02]  /*00d0*/  LOP3.LUT R0, R0, 0x1fc, RZ, 0xc0, !PT ;  /* 0x000001fc00007812 */ /* 0x000fe400078ec0ff */
[----:B------:R-:W-:-:S03]  /*00e0*/  SGXT R28, R28, 0x1 ;  /* 0x000000011c1c781a */ /* 0x000fc60000000200 */
[----:B------:R-:W-:-:S04]  /*00f0*/  IMAD R21, R21, 0x400, R0 ;  /* 0x0000040015157824 */ /* 0x000fc800078e0200 */
[----:B------:R-:W-:Y:S01]  /*0100*/  IMAD.HI R2, R21, 0x43d7b7eb, RZ ;  /* 0x43d7b7eb15027827 */ /* 0x000fe200078e02ff */
[----:B------:R-:W-:-:S04]  /*0110*/  LEA.HI R19, R28, R21, RZ, 0xc ;  /* 0x000000151c137211 */ /* 0x000fc800078f60ff */
[----:B------:R-:W-:Y:S01]  /*0120*/  SHF.R.S32.HI R24, RZ, 0xc, R19 ;  /* 0x0000000cff187819 */ /* 0x000fe20000011413 */
[----:B------:R-:W-:Y:S01]  /*0130*/  VIADD R25, R21, 0x200 ;  /* 0x0000020015197836 */ /* 0x000fe20000000000 */
[----:B------:R-:W-:-:S03]  /*0140*/  SHF.R.U32.HI R7, RZ, 0x1f, R2 ;  /* 0x0000001fff077819 */ /* 0x000fc60000011602 */
[----:B------:R-:W-:Y:S01]  /*0150*/  IMAD.HI R0, R24, 0x43d7b7eb, RZ ;  /* 0x43d7b7eb18007827 */ /* 0x000fe200078e02ff */
[----:B------:R-:W-:Y:S02]  /*0160*/  LEA.HI R28, R28, R25, RZ, 0xc ;  /* 0x000000191c1c7211 */ /* 0x000fe400078f60ff */
[----:B------:R-:W-:Y:S02]  /*0170*/  LEA.HI.SX32 R2, R2, R7, 0xd ;  /* 0x0000000702027211 */ /* 0x000fe400078f6aff */
[----:B------:R-:W-:Y:S02]  /*0180*/  SHF.R.U32.HI R3, RZ, 0x1f, R0 ;  /* 0x0000001fff037819 */ /* 0x000fe40000011600 */
[----:B------:R-:W-:Y:S02]  /*0190*/  SHF.R.S32.HI R18, RZ, 0xc, R28 ;  /* 0x0000000cff127819 */ /* 0x000fe4000001141c */
[----:B------:R-:W-:-:S03]  /*01a0*/  LEA.HI.SX32 R3, R0, R3, 0x19 ;  /* 0x0000000300037211 */ /* 0x000fc600078fcaff */
[----:B------:R-:W-:-:S04]  /*01b0*/  IMAD.HI R0, R18, 0x43d7b7eb, RZ ;  /* 0x43d7b7eb12007827 */ /* 0x000fc800078e02ff */
[----:B------:R-:W-:Y:S02]  /*01c0*/  IMAD R24, R3, -0x1e3, R24 ;  /* 0xfffffe1d03187824 */ /* 0x000fe400078e0218 */
[----:B------:R-:W-:Y:S01]  /*01d0*/  IMAD R3, R2, -0x1e3000, R21 ;  /* 0xffe1d00002037824 */ /* 0x000fe200078e0215 */
[----:B------:R-:W-:Y:S01]  /*01e0*/  SHF.R.U32.HI R15, RZ, 0x1f, R0 ;  /* 0x0000001fff0f7819 */ /* 0x000fe20000011600 */
[C---:B----4-:R-:W-:Y:S01]  /*01f0*/  IMAD.WIDE R6, R24.reuse, 0x4, R16 ;  /* 0x0000000418067825 */ /* 0x050fe200078e0210 */
[----:B------:R-:W-:-:S03]  /*0200*/  ISETP.GE.AND P2, PT, R24, 0x60, PT ;  /* 0x000000601800780c */ /* 0x000fc60003f46270 */
[----:B------:R-:W-:Y:S02]  /*0210*/  IMAD R3, R2, 0x60000, R3 ;  /* 0x0006000002037824 */ /* 0x000fe400078e0203 */
[----:B------:R-:W-:Y:S01]  /*0220*/  IMAD.HI R2, R25, 0x43d7b7eb, RZ ;  /* 0x43d7b7eb19027827 */ /* 0x000fe200078e02ff */
[----:B------:R-:W-:-:S03]  /*0230*/  LEA.HI.SX32 R15, R0, R15, 0x19 ;  /* 0x0000000f000f7211 */ /* 0x000fc600078fcaff */
[----:B--2---:R-:W-:Y:S01]  /*0240*/  IMAD.WIDE R12, R3, 0x4, R4 ;  /* 0x00000004030c7825 */ /* 0x004fe200078e0204 */
[----:B------:R-:W-:-:S03]  /*0250*/  SHF.R.U32.HI R23, RZ, 0x1f, R2 ;  /* 0x0000001fff177819 */ /* 0x000fc60000011602 */
[----:B------:R-:W-:Y:S01]  /*0260*/  IMAD.MOV.U32 R3, RZ, RZ, RZ ;  /* 0x000000ffff037224 */ /* 0x000fe200078e00ff */
[----:B------:R-:W-:Y:S01]  /*0270*/  LEA.HI.SX32 R2, R2, R23, 0xd ;  /* 0x0000001702027211 */ /* 0x000fe200078f6aff */
[----:B------:R-:W-:Y:S01]  /*0280*/  IMAD R18, R15, -0x1e3, R18 ;  /* 0xfffffe1d0f127824 */ /* 0x000fe200078e0212 */
[----:B------:R-:W-:Y:S01]  /*0290*/  CS2R R22, SRZ ;  /* 0x0000000000167805 */ /* 0x000fe2000001ff00 */
[----:B------:R1:W2:Y:S01]  /*02a0*/  @!P2 LDG.E.128 R8, desc[UR4][R12.64] ;  /* 0x000000040c08a981 */ /* 0x0002a2000c1e1d00 */
[----:B------:R-:W-:Y:S02]  /*02b0*/  IMAD.HI R29, R21, 0x43d7b7eb, RZ ;  /* 0x43d7b7eb151d7827 */ /* 0x000fe400078e02ff */
[----:B------:R-:W-:Y:S01]  /*02c0*/  ISETP.GE.AND P1, PT, R18, 0x60, PT ;  /* 0x000000601200780c */ /* 0x000fe20003f26270 */
[----:B------:R-:W3:Y:S01]  /*02d0*/  @!P2 LDG.E.EL R3, desc[UR4][R6.64] ;  /* 0x000000040603a981 */ /* 0x000ee2000c2e1900 */
[----:B------:R-:W-:-:S03]  /*02e0*/  IMAD.MOV.U32 R0, RZ, RZ, RZ ;  /* 0x000000ffff007224 */ /* 0x000fc600078e00ff */
[----:B------:R-:W4:Y:S01]  /*02f0*/  @!P2 LDG.E.EL R26, desc[UR4][R6.64] ;  /* 0x00000004061aa981 */ /* 0x000f22000c2e1900 */
[----:B------:R-:W-:-:S03]  /*0300*/  IMAD.WIDE R16, R18, 0x4, R16 ;  /* 0x0000000412107825 */ /* 0x000fc600078e0210 */
[----:B------:R-:W5:Y:S01]  /*0310*/  @!P2 LDG.E.EL R22, desc[UR4][R6.64] ;  /* 0x000000040616a981 */ /* 0x000f62000c2e1900 */
[----:B-1----:R-:W-:-:S03]  /*0320*/  IMAD R13, R2, -0x1e3000, R25 ;  /* 0xffe1d000020d7824 */ /* 0x002fc600078e0219 */
[----:B------:R1:W4:Y:S01]  /*0330*/  @!P2 LDG.E.EL R23, desc[UR4][R6.64] ;  /* 0x000000040617a981 */ /* 0x000322000c2e1900 */
[----:B------:R-:W-:Y:S02]  /*0340*/  IMAD R13, R2, 0x60000, R13 ;  /* 0x00060000020d7824 */ /* 0x000fe400078e020d */
[----:B------:R-:W-:Y:S01]  /*0350*/  IMAD.MOV.U32 R2, RZ, RZ, RZ ;  /* 0x000000ffff027224 */ /* 0x000fe200078e00ff */
[----:B------:R-:W-:Y:S01]  /*0360*/  CS2R R14, SRZ ;  /* 0x00000000000e7805 */ /* 0x000fe2000001ff00 */
[----:B------:R-:W-:Y:S01]  /*0370*/  IMAD.WIDE R4, R13, 0x4, R4 ;  /* 0x000000040d047825 */ /* 0x000fe200078e0204 */
[----:B------:R-:W-:Y:S02]  /*0380*/  CS2R R12, SRZ ;  /* 0x00000000000c7805 */ /* 0x000fe4000001ff00 */
[----:B------:R-:W-:Y:S01]  /*0390*/  LOP3.LUT R28, R28, 0xfffff000, RZ, 0xc0, !PT ;  /* 0xfffff0001c1c7812 */ /* 0x000fe200078ec0ff */
[----:B------:R-:W4:Y:S01]  /*03a0*/  @!P1 LDG.E.EL R27, desc[UR4][R16.64] ;  /* 0x00000004101b9981 */ /* 0x000f22000c2e1900 */
[----:B-1----:R-:W-:Y:S01]  /*03b0*/  VIADD R6, R21, 0x200 ;  /* 0x0000020015067836 */ /* 0x002fe20000000000 */
[----:B------:R-:W-:-:S02]  /*03c0*/  SHF.R.U32.HI R7, RZ, 0x1f, R29 ;  /* 0x0000001fff077819 */ /* 0x000fc4000001161d */
[----:B------:R-:W4:Y:S01]  /*03d0*/  @!P1 LDG.E.EL R0, desc[UR4][R16.64] ;  /* 0x0000000410009981 */ /* 0x000f22000c2e1900 */
[----:B------:R-:W-:Y:S01]  /*03e0*/  LOP3.LUT R19, R19, 0xfffff000, RZ, 0xc0, !PT ;  /* 0xfffff00013137812 */ /* 0x000fe200078ec0ff */
[----:B------:R-:W-:Y:S01]  /*03f0*/  IMAD.HI R6, R6, 0x43d7b7eb, RZ ;  /* 0x43d7b7eb06067827 */ /* 0x000fe200078e02ff */
[----:B------:R-:W-:Y:S01]  /*0400*/  LEA.HI.SX32 R7, R29, R7, 0xd ;  /* 0x000000071d077211 */ /* 0x000fe200078f6aff */
[----:B------:R-:W4:Y:S02]  /*0410*/  @!P1 LDG.E.EL R20, desc[UR4][R16.64] ;  /* 0x0000000410149981 */ /* 0x000f24000c2e1900 */
[----:B------:R-:W-:Y:S02]  /*0420*/  IMAD.IADD R19, R21, 0x1, -R19 ;  /* 0x0000000115137824 */ /* 0x000fe400078e0a13 */
[----:B------:R1:W4:Y:S01]  /*0430*/  @!P1 LDG.E.EL R2, desc[UR4][R16.64] ;  /* 0x0000000410029981 */ /* 0x000322000c2e1900 */
[----:B------:R-:W-:-:S03]  /*0440*/  IMAD R7, R7, 0x183000, RZ ;  /* 0x0018300007077824 */ /* 0x000fc600078e02ff */
[----:B------:R1:W4:Y:S02]  /*0450*/  @!P1 LDG.E.128 R12, desc[UR4][R4.64] ;  /* 0x00000004040c9981 */ /* 0x000324000c1e1d00 */
[----:B-1----:R-:W-:Y:S01]  /*0460*/  IMAD.IADD R16, R25, 0x1, -R28 ;  /* 0x0000000119107824 */ /* 0x002fe200078e0a1c */
[----:B------:R-:W-:Y:S01]  /*0470*/  SHF.R.U32.HI R17, RZ, 0x1f, R6 ;  /* 0x0000001fff117819 */ /* 0x000fe20000011606 */
[----:B------:R-:W-:-:S03]  /*0480*/  IMAD.SHL.U32 R28, R24, 0x1000, RZ ;  /* 0x00001000181c7824 */ /* 0x000fc600078e00ff */
[----:B------:R-:W-:Y:S02]  /*0490*/  LEA.HI.SX32 R25, R6, R17, 0xd ;  /* 0x0000001106197211 */ /* 0x000fe400078f6aff */
[----:B------:R-:W-:Y:S02]  /*04a0*/  SHF.R.S32.HI R17, RZ, 0x1f, R19 ;  /* 0x0000001fff117819 */ /* 0x000fe40000011413 */
[--C-:B0-----:R-:W-:Y:S02]  /*04b0*/  IADD3 R4, P0, P3, R28, R19, R7.reuse ;  /* 0x000000131c047210 */ /* 0x101fe40007b1e007 */
[----:B------:R-:W-:Y:S02]  /*04c0*/  SHF.R.S32.HI R6, RZ, 0x1f, R7 ;  /* 0x0000001fff067819 */ /* 0x000fe40000011407 */
[----:B------:R-:W-:Y:S01]  /*04d0*/  SHF.R.S32.HI R5, RZ, 0x1f, R28 ;  /* 0x0000001fff057819 */ /* 0x000fe2000001141c */
[----:B------:R-:W-:-:S03]  /*04e0*/  IMAD.SHL.U32 R7, R18, 0x1000, RZ ;  /* 0x0000100012077824 */ /* 0x000fc600078e00ff */
[----:B------:R-:W-:Y:S01]  /*04f0*/  IADD3.X R5, R5, R17, R6, P0, P3 ;  /* 0x0000001105057210 */ /* 0x000fe200007e6406 */
[----:B------:R-:W-:Y:S01]  /*0500*/  IMAD R6, R25, 0x183000, RZ ;  /* 0x0018300019067824 */ /* 0x000fe200078e02ff */
[----:B------:R-:W-:Y:S02]  /*0510*/  SHF.R.S32.HI R19, RZ, 0x1f, R16 ;  /* 0x0000001fff137819 */ /* 0x000fe40000011410 */
[----:B------:R-:W-:Y:S02]  /*0520*/  LEA R28, P0, R4, UR6, 0x2 ;  /* 0x00000006041c7c11 */ /* 0x000fe4000f8010ff */
[----:B------:R-:W-:Y:S02]  /*0530*/  ISETP.GT.AND P3, PT, R24, 0x5f, PT ;  /* 0x0000005f1800780c */ /* 0x000fe40003f64270 */
[--C-:B------:R-:W-:Y:S02]  /*0540*/  IADD3 R16, P4, P5, R7, R16, R6.reuse ;  /* 0x0000001007107210 */ /* 0x100fe40007d9e006 */
[----:B------:R-:W-:-:S02]  /*0550*/  SHF.R.S32.HI R6, RZ, 0x1f, R6 ;  /* 0x0000001fff067819 */ /* 0x000fc40000011406 */
[----:B------:R-:W-:Y:S02]  /*0560*/  SHF.R.S32.HI R17, RZ, 0x1f, R7 ;  /* 0x0000001fff117819 */ /* 0x000fe40000011407 */
[----:B------:R-:W-:Y:S02]  /*0570*/  LEA.HI.X R29, R4, UR7, R5, 0x2, P0 ;  /* 0x00000007041d7c11 */ /* 0x000fe400080f1405 */
[----:B------:R-:W-:Y:S02]  /*0580*/  ISETP.GT.AND P0, PT, R18, 0x5f, PT ;  /* 0x0000005f1200780c */ /* 0x000fe40003f04270 */
[----:B------:R-:W-:Y:S02]  /*0590*/  IADD3.X R17, R17, R19, R6, P4, P5 ;  /* 0x0000001311117210 */ /* 0x000fe400027ea406 */
[----:B------:R-:W-:Y:S02]  /*05a0*/  CS2R R4, SRZ ;  /* 0x0000000000047805 */ /* 0x000fe4000001ff00 */
[----:B------:R-:W-:-:S02]  /*05b0*/  LEA R24, P4, R16, UR6, 0x2 ;  /* 0x0000000610187c11 */ /* 0x000fc4000f8810ff */
[----:B------:R-:W-:Y:S02]  /*05c0*/  CS2R R6, SRZ ;  /* 0x0000000000067805 */ /* 0x000fe4000001ff00 */
[----:B------:R-:W-:Y:S02]  /*05d0*/  CS2R R18, SRZ ;  /* 0x0000000000127805 */ /* 0x000fe4000001ff00 */
[----:B------:R-:W-:Y:S02]  /*05e0*/  LEA.HI.X R25, R16, UR7, R17, 0x2, P4 ;  /* 0x0000000710197c11 */ /* 0x000fe4000a0f1411 */
[----:B------:R-:W-:Y:S01]  /*05f0*/  CS2R R16, SRZ ;  /* 0x0000000000107805 */ /* 0x000fe2000001ff00 */
[----:B------:R4:W4:Y:S05]  /*0600*/  @P3 LDG.E.128 R4, desc[UR4][R28.64+-0x180000] ;  /* 0xe80000041c043981 */ /* 0x00092a000c1e1d00 */
[----:B------:R0:W4:Y:S01]  /*0610*/  @P0 LDG.E.128 R16, desc[UR4][R24.64+-0x180000] ;  /* 0xe800000418100981 */ /* 0x000122000c1e1d00 */
[----:B--2---:R-:W-:-:S02]  /*0620*/  SEL R8, R8, RZ, !P2 ;  /* 0x000000ff08087207 */ /* 0x004fc40005000000 */
[----:B------:R-:W-:Y:S02]  /*0630*/  SEL R9, R9, RZ, !P2 ;  /* 0x000000ff09097207 */ /* 0x000fe40005000000 */
[----:B---3--:R-:W-:-:S04]  /*0640*/  SEL R3, R3, RZ, !P2 ;  /* 0x000000ff03037207 */ /* 0x008fc80005000000 */
[----:B------:R-:W-:Y:S02]  /*0650*/  FSETP.GT.AND P6, PT, R8, -R3, PT ;  /* 0x800000030800720b */ /* 0x000fe40003fc4000 */
[----:B-----5:R-:W-:-:S04]  /*0660*/  SEL R22, R22, RZ, !P2 ;  /* 0x000000ff16167207 */ /* 0x020fc80005000000 */
[----:B------:R-:W-:Y:S02]  /*0670*/  FSETP.GT.AND P4, PT, R9, -R22, PT ;  /* 0x800000160900720b */ /* 0x000fe40003f84000 */
[----:B------:R-:W-:Y:S02]  /*0680*/  SEL R10, R10, RZ, !P2 ;  /* 0x000000ff0a0a7207 */ /* 0x000fe40005000000 */
[----:B----4-:R-:W-:Y:S01]  /*0690*/  SEL R29, R23, RZ, !P2 ;  /* 0x000000ff171d7207 */ /* 0x010fe20005000000 */
[----:B------:R-:W-:Y:S01]  /*06a0*/  FADD R3, R8, R3 ;  /* 0x0000000308037221 */ /* 0x000fe20000000000 */
[----:B------:R-:W-:Y:S01]  /*06b0*/  FADD R23, R9, R22 ;  /* 0x0000001609177221 */ /* 0x000fe20000000000 */
[----:B------:R-:W-:Y:S02]  /*06c0*/  SEL R8, R11, RZ, !P2 ;  /* 0x000000ff0b087207 */ /* 0x000fe40005000000 */
[----:B0-----:R-:W-:Y:S01]  /*06d0*/  SEL R25, R26, RZ, !P2 ;  /* 0x000000ff1a197207 */ /* 0x001fe20005000000 */
[----:B------:R-:W-:Y:S01]  /*06e0*/  FADD R22, R10, R29 ;  /* 0x0000001d0a167221 */ /* 0x000fe20000000000 */
[----:B------:R-:W-:-:S02]  /*06f0*/  SEL R24, R27, RZ, !P1 ;  /* 0x000000ff1b187207 */ /* 0x000fc40004800000 */
[----:B------:R-:W-:Y:S01]  /*0700*/  FSETP.GT.AND P5, PT, R10, -R29, PT ;  /* 0x8000001d0a00720b */ /* 0x000fe20003fa4000 */
[----:B------:R-:W-:Y:S01]  /*0710*/  @!P6 FMUL R3, R3, 0.10000000149011611938 ;  /* 0x3dcccccd0303e820 */ /* 0x000fe20000400000 */
[----:B------:R-:W0:Y:S01]  /*0720*/  LDC.64 R10, c[0x0][0x228] ;  /* 0x00008a00ff0a7b82 */ /* 0x000e220000000a00 */
[----:B------:R-:W-:Y:S01]  /*0730*/  @!P4 FMUL R23, R23, 0.10000000149011611938 ;  /* 0x3dcccccd1717c820 */ /* 0x000fe20000400000 */
[----:B------:R-:W-:Y:S02]  /*0740*/  FSETP.GT.AND P6, PT, R8, -R25, PT ;  /* 0x800000190800720b */ /* 0x000fe40003fc4000 */
[----:B------:R-:W-:-:S04]  /*0750*/  SEL R9, R12, RZ, !P1 ;  /* 0x000000ff0c097207 */ /* 0x000fc80004800000 */
[C---:B------:R-:W-:Y:S01]  /*0760*/  FSETP.GT.AND P4, PT, R9.reuse, -R24, PT ;  /* 0x800000180900720b */ /* 0x040fe20003f84000 */
[----:B------:R-:W-:Y:S01]  /*0770*/  FADD R12, R8, R25 ;  /* 0x00000019080c7221 */ /* 0x000fe20000000000 */
[----:B------:R-:W-:Y:S01]  /*0780*/  FADD R8, R9, R24 ;  /* 0x0000001809087221 */ /* 0x000fe20000000000 */
[----:B------:R-:W-:Y:S02]  /*0790*/  SEL R13, R13, RZ, !P1 ;  /* 0x000000ff0d0d7207 */ /* 0x000fe40004800000 */
[----:B------:R-:W-:Y:S02]  /*07a0*/  SEL R14, R14, RZ, !P1 ;  /* 0x000000ff0e0e7207 */ /* 0x000fe40004800000 */
[----:B------:R-:W-:Y:S02]  /*07b0*/  SEL R15, R15, RZ, !P1 ;  /* 0x000000ff0f0f7207 */ /* 0x000fe40004800000 */
[----:B------:R-:W-:Y:S02]  /*07c0*/  SEL R24, R0, RZ, !P1 ;  /* 0x000000ff00187207 */ /* 0x000fe40004800000 */
[----:B------:R-:W-:-:S02]  /*07d0*/  SEL R25, R20, RZ, !P1 ;  /* 0x000000ff14197207 */ /* 0x000fc40004800000 */
[----:B------:R-:W-:Y:S01]  /*07e0*/  SEL R2, R2, RZ, !P1 ;  /* 0x000000ff02027207 */ /* 0x000fe20004800000 */
[----:B------:R-:W-:Y:S01]  /*07f0*/  @!P5 FMUL R22, R22, 0.10000000149011611938 ;  /* 0x3dcccccd1616d820 */ /* 0x000fe20000400000 */
[----:B------:R-:W-:Y:S01]  /*0800*/  @!P6 FMUL R12, R12, 0.10000000149011611938 ;  /* 0x3dcccccd0c0ce820 */ /* 0x000fe20000400000 */
[----:B------:R-:W-:Y:S01]  /*0810*/  @!P4 FMUL R8, R8, 0.10000000149011611938 ;  /* 0x3dcccccd0808c820 */ /* 0x000fe20000400000 */
[----:B------:R-:W-:Y:S02]  /*0820*/  FSETP.GT.AND P6, PT, R13, -R24, PT ;  /* 0x800000180d00720b */ /* 0x000fe40003fc4000 */
[----:B------:R-:W-:Y:S02]  /*0830*/  FSETP.GT.AND P5, PT, R14, -R25, PT ;  /* 0x800000190e00720b */ /* 0x000fe40003fa4000 */
[----:B------:R-:W-:Y:S01]  /*0840*/  FSETP.GT.AND P4, PT, R15, -R2, PT ;  /* 0x800000020f00720b */ /* 0x000fe20003f84000 */
[----:B0-----:R-:W-:-:S04]  /*0850*/  IMAD.WIDE R20, R21, 0x4, R10 ;  /* 0x0000000415147825 */ /* 0x001fc800078e020a */
[----:B------:R-:W-:Y:S01]  /*0860*/  FADD R9, R13, R24 ;  /* 0x000000180d097221 */ /* 0x000fe20000000000 */
[----:B------:R-:W-:Y:S01]  /*0870*/  FADD R10, R14, R25 ;  /* 0x000000190e0a7221 */ /* 0x000fe20000000000 */
[----:B------:R-:W-:Y:S02]  /*0880*/  FADD R11, R15, R2 ;  /* 0x000000020f0b7221 */ /* 0x000fe40000000000 */
[----:B------:R-:W-:Y:S02]  /*0890*/  @!P6 FMUL R9, R9, 0.10000000149011611938 ;  /* 0x3dcccccd0909e820 */ /* 0x000fe40000400000 */
[----:B------:R-:W-:Y:S02]  /*08a0*/  @!P5 FMUL R10, R10, 0.10000000149011611938 ;  /* 0x3dcccccd0a0ad820 */ /* 0x000fe40000400000 */
[----:B------:R-:W-:Y:S01]  /*08b0*/  @!P4 FMUL R11, R11, 0.10000000149011611938 ;  /* 0x3dcccccd0b0bc820 */ /* 0x000fe20000400000 */
[----:B------:R-:W-:Y:S02]  /*08c0*/  SEL R4, R4, RZ, P3 ;  /* 0x000000ff04047207 */ /* 0x000fe40001800000 */
[----:B------:R-:W-:-:S02]  /*08d0*/  SEL R0, R5, RZ, P3 ;  /* 0x000000ff05007207 */ /* 0x000fc40001800000 */
[----:B------:R-:W-:Y:S02]  /*08e0*/  SEL R27, R6, RZ, P3 ;  /* 0x000000ff061b7207 */ /* 0x000fe40001800000 */
[----:B------:R-:W-:Y:S02]  /*08f0*/  SEL R7, R7, RZ, P3 ;  /* 0x000000ff07077207 */ /* 0x000fe40001800000 */
[----:B------:R-:W-:Y:S02]  /*0900*/  SEL R4, R3, R4, !P2 ;  /* 0x0000000403047207 */ /* 0x000fe40005000000 */
[----:B------:R-:W-:Y:S02]  /*0910*/  SEL R5, R23, R0, !P2 ;  /* 0x0000000017057207 */ /* 0x000fe40005000000 */
[----:B------:R-:W-:Y:S02]  /*0920*/  SEL R6, R22, R27, !P2 ;  /* 0x0000001b16067207 */ /* 0x000fe40005000000 */
[----:B------:R-:W-:-:S02]  /*0930*/  SEL R7, R12, R7, !P2 ;  /* 0x000000070c077207 */ /* 0x000fc40005000000 */
[----:B------:R-:W-:Y:S02]  /*0940*/  @P1 SEL R8, R16, RZ, P0 ;  /* 0x000000ff10081207 */ /* 0x000fe40000000000 */
[----:B------:R-:W-:Y:S02]  /*0950*/  @P1 SEL R9, R17, RZ, P0 ;  /* 0x000000ff11091207 */ /* 0x000fe40000000000 */
[----:B------:R-:W-:Y:S02]  /*0960*/  @P1 SEL R10, R18, RZ, P0 ;  /* 0x000000ff120a1207 */ /* 0x000fe40000000000 */
[----:B------:R-:W-:Y:S01]  /*0970*/  @P1 SEL R11, R19, RZ, P0 ;  /* 0x000000ff130b1207 */ /* 0x000fe20000000000 */
[----:B------:R-:W-:Y:S04]  /*0980*/  STG.E.128 desc[UR4][R20.64], R4 ;  /* 0x0000000414007986 */ /* 0x000fe8000c101d04 */
[----:B------:R-:W-:Y:S01]  /*0990*/  STG.E.128 desc[UR4][R20.64+0x800], R8 ;  /* 0x0008000814007986 */ /* 0x000fe2000c101d04 */
[----:B------:R-:W-:Y:S05]  /*09a0*/  EXIT ;  /* 0x000000000000794d */ /* 0x000fea0003800000 */
.L_x_0:
[----:B------:R-:W-:-:S00]  /*09b0*/  BRA `(.L_x_0) ;  /* 0xfffffffc00fc7947 */ /* 0x000fc0000383ffff */
[----:B------:R-:W-:-:S00]  /*09c0*/  NOP ;  /* 0x0000000000007918 */ /* 0x000fc00000000000 */
        /* <DEDUP_REMOVED lines=11> */
.L_x_1:


//--------------------- .nv.constant0.triton_poi_fused_cat_5 --------------------------
	.section	.nv.constant0.triton_poi_fused_cat_5,"a",@progbits
	.sectionflags	@""
	.align	4
.nv.constant0.triton_poi_fused_cat_5:
	.zero		564
